	.headerflags	@"EF_CUDA_TEXMODE_UNIFIED EF_CUDA_64BIT_ADDRESS EF_CUDA_ACCELERATORS EF_CUDA_SM90 EF_CUDA_VIRTUAL_SM(EF_CUDA_SM90)"
	.elftype	@"ET_EXEC"


//--------------------- .nv.info                  --------------------------
	.section	.nv.info,"",@"SHT_CUDA_INFO"
	.align	4


	//----- nvinfo : EIATTR_REGCOUNT
	.align		4
        /*0000*/ 	.byte	0x04, 0x2f
        /*0002*/ 	.short	(.L_3 - .L_2)
	.align		4
.L_2:
        /*0004*/ 	.word	index@(triton_poi_fused__native_batch_norm_legit_no_training_convolution_leaky_relu_11)
        /*0008*/ 	.word	0x00000013


	//----- nvinfo : EIATTR_MIN_STACK_SIZE
	.align		4
.L_3:
        /*000c*/ 	.byte	0x04, 0x12
        /*000e*/ 	.short	(.L_5 - .L_4)
	.align		4
.L_4:
        /*0010*/ 	.word	index@(triton_poi_fused__native_batch_norm_legit_no_training_convolution_leaky_relu_11)
        /*0014*/ 	.word	0x00000000


	//----- nvinfo : EIATTR_FRAME_SIZE
	.align		4
.L_5:
        /*0018*/ 	.byte	0x04, 0x11
        /*001a*/ 	.short	(.L_7 - .L_6)
	.align		4
.L_6:
        /*001c*/ 	.word	index@(triton_poi_fused__native_batch_norm_legit_no_training_convolution_leaky_relu_11)
        /*0020*/ 	.word	0x00000000


	//----- nvinfo : EIATTR_MIN_STACK_SIZE
	.align		4
.L_7:
        /*0024*/ 	.byte	0x04, 0x12
        /*0026*/ 	.short	(.L_9 - .L_8)
	.align		4
.L_8:
        /*0028*/ 	.word	index@(triton_poi_fused__native_batch_norm_legit_no_training_convolution_leaky_relu_11)
        /*002c*/ 	.word	0x00000000
.L_9:


//--------------------- .nv.info.triton_poi_fused__native_batch_norm_legit_no_training_convolution_leaky_relu_11 --------------------------
	.section	.nv.info.triton_poi_fused__native_batch_norm_legit_no_training_convolution_leaky_relu_11,"",@"SHT_CUDA_INFO"
	.sectionflags	@""
	.align	4


	//----- nvinfo : EIATTR_CUDA_API_VERSION
	.align		4
        /*0000*/ 	.byte	0x04, 0x37
        /*0002*/ 	.short	(.L_11 - .L_10)
.L_10:
        /*0004*/ 	.word	0x0000007c


	//----- nvinfo : EIATTR_KPARAM_INFO
	.align		4
.L_11:
        /*0008*/ 	.byte	0x04, 0x17
        /*000a*/ 	.short	(.L_13 - .L_12)
.L_12:
        /*000c*/ 	.word	0x00000000
        /*0010*/ 	.short	0x0007
        /*0012*/ 	.short	0x0038
        /*0014*/ 	.byte	0x00, 0xf0, 0x11, 0x00


	//----- nvinfo : EIATTR_KPARAM_INFO
	.align		4
.L_13:
        /*0018*/ 	.byte	0x04, 0x17
        /*001a*/ 	.short	(.L_15 - .L_14)
.L_14:
        /*001c*/ 	.word	0x00000000
        /*0020*/ 	.short	0x0006
        /*0022*/ 	.short	0x0030
        /*0024*/ 	.byte	0x00, 0xf4, 0x21, 0x00


	//----- nvinfo : EIATTR_KPARAM_INFO
	.align		4
.L_15:
        /*0028*/ 	.byte	0x04, 0x17
        /*002a*/ 	.short	(.L_17 - .L_16)
.L_16:
        /*002c*/ 	.word	0x00000000
        /*0030*/ 	.short	0x0005
        /*0032*/ 	.short	0x0028
        /*0034*/ 	.byte	0x00, 0xf4, 0x21, 0x00


	//----- nvinfo : EIATTR_KPARAM_INFO
	.align		4
.L_17:
        /*0038*/ 	.byte	0x04, 0x17
        /*003a*/ 	.short	(.L_19 - .L_18)
.L_18:
        /*003c*/ 	.word	0x00000000
        /*0040*/ 	.short	0x0004
        /*0042*/ 	.short	0x0020
        /*0044*/ 	.byte	0x00, 0xf4, 0x21, 0x00


	//----- nvinfo : EIATTR_KPARAM_INFO
	.align		4
.L_19:
        /*0048*/ 	.byte	0x04, 0x17
        /*004a*/ 	.short	(.L_21 - .L_20)
.L_20:
        /*004c*/ 	.word	0x00000000
        /*0050*/ 	.short	0x0003
        /*0052*/ 	.short	0x0018
        /*0054*/ 	.byte	0x00, 0xf4, 0x21, 0x00


	//----- nvinfo : EIATTR_KPARAM_INFO
	.align		4
.L_21:
        /*0058*/ 	.byte	0x04, 0x17
        /*005a*/ 	.short	(.L_23 - .L_22)
.L_22:
        /*005c*/ 	.word	0x00000000
        /*0060*/ 	.short	0x0002
        /*0062*/ 	.short	0x0010
        /*0064*/ 	.byte	0x00, 0xf4, 0x21, 0x00


	//----- nvinfo : EIATTR_KPARAM_INFO
	.align		4
.L_23:
        /*0068*/ 	.byte	0x04, 0x17
        /*006a*/ 	.short	(.L_25 - .L_24)
.L_24:
        /*006c*/ 	.word	0x00000000
        /*0070*/ 	.short	0x0001
        /*0072*/ 	.short	0x0008
        /*0074*/ 	.byte	0x00, 0xf4, 0x21, 0x00


	//----- nvinfo : EIATTR_KPARAM_INFO
	.align		4
.L_25:
        /*0078*/ 	.byte	0x04, 0x17
        /*007a*/ 	.short	(.L_27 - .L_26)
.L_26:
        /*007c*/ 	.word	0x00000000
        /*0080*/ 	.short	0x0000
        /*0082*/ 	.short	0x0000
        /*0084*/ 	.byte	0x00, 0xf4, 0x21, 0x00


	//----- nvinfo : EIATTR_SPARSE_MMA_MASK
	.align		4
.L_27:
        /*0088*/ 	.byte	0x03, 0x50
        /*008a*/ 	.short	0x0000


	//----- nvinfo : EIATTR_MAXREG_COUNT
	.align		4
        /*008c*/ 	.byte	0x03, 0x1b
        /*008e*/ 	.short	0x00ff


	//----- nvinfo : EIATTR_EXIT_INSTR_OFFSETS
	.align		4
        /*0090*/ 	.byte	0x04, 0x1c
        /*0092*/ 	.short	(.L_29 - .L_28)


	//   ....[0]....
.L_28:
        /*0094*/ 	.word	0x00000350


	//----- nvinfo : EIATTR_REQNTID
	.align		4
.L_29:
        /*0098*/ 	.byte	0x04, 0x10
        /*009a*/ 	.short	(.L_31 - .L_30)
.L_30:
        /*009c*/ 	.word	0x00000080
        /*00a0*/ 	.word	0x00000001
        /*00a4*/ 	.word	0x00000001


	//----- nvinfo : EIATTR_CBANK_PARAM_SIZE
	.align		4
.L_31:
        /*00a8*/ 	.byte	0x03, 0x19
        /*00aa*/ 	.short	0x003c


	//----- nvinfo : EIATTR_PARAM_CBANK
	.align		4
        /*00ac*/ 	.byte	0x04, 0x0a
        /*00ae*/ 	.short	(.L_33 - .L_32)
	.align		4
.L_32:
        /*00b0*/ 	.word	index@(.nv.constant0.triton_poi_fused__native_batch_norm_legit_no_training_convolution_leaky_relu_11)
        /*00b4*/ 	.short	0x0210
        /*00b6*/ 	.short	0x003c


	//----- nvinfo : EIATTR_SW_WAR
	.align		4
.L_33:
        /*00b8*/ 	.byte	0x04, 0x36
        /*00ba*/ 	.short	(.L_35 - .L_34)
.L_34:
        /*00bc*/ 	.word	0x00000008
.L_35:


//--------------------- .nv.callgraph             --------------------------
	.section	.nv.callgraph,"",@"SHT_CUDA_CALLGRAPH"
	.align	4
	.sectionentsize	8
	.align		4
        /*0000*/ 	.word	0x00000000
	.align		4
        /*0004*/ 	.word	0xffffffff
	.align		4
        /*0008*/ 	.word	0x00000000
	.align		4
        /*000c*/ 	.word	0xfffffffe
	.align		4
        /*0010*/ 	.word	0x00000000
	.align		4
        /*0014*/ 	.word	0xfffffffd
	.align		4
        /*0018*/ 	.word	0x00000000
	.align		4
        /*001c*/ 	.word	0xfffffffc


//--------------------- .nv.constant4             --------------------------
	.section	.nv.constant4,"a",@progbits
	.align	8
	.align		8
.nv.constant4:
        /*0000*/ 	.dword	_$_str
	.align		8
        /*0008*/ 	.dword	_$_str_$_2


//--------------------- .text.triton_poi_fused__native_batch_norm_legit_no_training_convolution_leaky_relu_11 --------------------------
	.section	.text.triton_poi_fused__native_batch_norm_legit_no_training_convolution_leaky_relu_11,"ax",@progbits
	.align	128
        .global         triton_poi_fused__native_batch_norm_legit_no_training_convolution_leaky_relu_11
        .type           triton_poi_fused__native_batch_norm_legit_no_training_convolution_leaky_relu_11,@function
        .size           triton_poi_fused__native_batch_norm_legit_no_training_convolution_leaky_relu_11,(.L_x_1 - triton_poi_fused__native_batch_norm_legit_no_training_convolution_leaky_relu_11)
        .other          triton_poi_fused__native_batch_norm_legit_no_training_convolution_leaky_relu_11,@"STO_CUDA_ENTRY STV_DEFAULT"
triton_poi_fused__native_batch_norm_legit_no_training_convolution_leaky_relu_11:
.text.triton_poi_fused__native_batch_norm_legit_no_training_convolution_leaky_relu_11:
[----:B------:R-:W-:Y:S01]  /*0000*/  LDC R1, c[0x0][0x28] ;  /* 0x00000a00ff017b82 */ /* 0x000fe20000000800 */
[----:B------:R-:W1:Y:S07]  /*0010*/  S2R R0, SR_TID.X ;  /* 0x0000000000007919 */ /* 0x000e6e0000002100 */
[----:B------:R-:W2:Y:S01]  /*0020*/  LDC.64 R10, c[0x0][0x230] ;  /* 0x00008c00ff0a7b82 */ /* 0x000ea20000000a00 */
[----:B------:R-:W-:Y:S01]  /*0030*/  ULDC.64 UR4, c[0x0][0x208] ;  /* 0x0000820000047ab9 */ /* 0x000fe20000000a00 */
[----:B------:R-:W3:Y:S06]  /*0040*/  S2R R3, SR_CTAID.X ;  /* 0x0000000000037919 */ /* 0x000eec0000002500 */
[----:B------:R-:W4:Y:S08]  /*0050*/  LDC.64 R6, c[0x0][0x220] ;  /* 0x00008800ff067b82 */ /* 0x000f300000000a00 */
[----:B------:R-:W5:Y:S08]  /*0060*/  LDC.64 R8, c[0x0][0x228] ;  /* 0x00008a00ff087b82 */ /* 0x000f700000000a00 */
[----:B------:R-:W5:Y:S01]  /*0070*/  LDC.64 R12, c[0x0][0x238] ;  /* 0x00008e00ff0c7b82 */ /* 0x000f620000000a00 */
[----:B-1----:R-:W-:-:S07]  /*0080*/  LOP3.LUT R0, R0, 0x7f, RZ, 0xc0, !PT ;  /* 0x0000007f00007812 */ /* 0x002fce00078ec0ff */
[----:B------:R-:W1:Y:S01]  /*0090*/  LDC.64 R4, c[0x0][0x240] ;  /* 0x00009000ff047b82 */ /* 0x000e620000000a00 */
[----:B---3--:R-:W-:Y:S02]  /*00a0*/  SHF.R.S32.HI R2, RZ, 0x18, R3 ;  /* 0x00000018ff027819 */ /* 0x008fe40000011403 */
[----:B------:R-:W-:Y:S02]  /*00b0*/  LEA R0, R3, R0, 0x7 ;  /* 0x0000000003007211 */ /* 0x000fe400078e38ff */
[----:B------:R-:W-:-:S04]  /*00c0*/  SGXT R3, R2, 0x1 ;  /* 0x000000010203781a */ /* 0x000fc80000000200 */
[----:B------:R-:W-:-:S04]  /*00d0*/  LEA.HI R3, R3, R0, RZ, 0x2 ;  /* 0x0000000003037211 */ /* 0x000fc800078f10ff */
[--C-:B------:R-:W-:Y:S02]  /*00e0*/  SHF.R.S32.HI R2, RZ, 0x2, R3.reuse ;  /* 0x00000002ff027819 */ /* 0x100fe40000011403 */
[----:B------:R-:W-:-:S04]  /*00f0*/  SHF.R.S32.HI R3, RZ, 0x1f, R3 ;  /* 0x0000001fff037819 */ /* 0x000fc80000011403 */
[----:B------:R-:W-:-:S04]  /*0100*/  LEA.HI R3, R3, R2, RZ, 0x9 ;  /* 0x0000000203037211 */ /* 0x000fc800078f48ff */
[----:B------:R-:W-:-:S04]  /*0110*/  LOP3.LUT R3, R3, 0xfffffe00, RZ, 0xc0, !PT ;  /* 0xfffffe0003037812 */ /* 0x000fc800078ec0ff */
[----:B------:R-:W-:Y:S02]  /*0120*/  IADD3 R15, R2, -R3, RZ ;  /* 0x80000003020f7210 */ /* 0x000fe40007ffe0ff */
[----:B------:R-:W3:Y:S03]  /*0130*/  LDC.64 R2, c[0x0][0x210] ;  /* 0x00008400ff027b82 */ /* 0x000ee60000000a00 */
[----:B--2---:R-:W-:-:S05]  /*0140*/  IMAD.WIDE R10, R15, 0x4, R10 ;  /* 0x000000040f0a7825 */ /* 0x004fca00078e020a */
[----:B------:R2:W2:Y:S01]  /*0150*/  LDG.E.EL R16, desc[UR4][R10.64] ;  /* 0x000000040a107981 */ /* 0x0004a2000c2e1900 */
[----:B----4-:R-:W-:-:S04]  /*0160*/  IMAD.WIDE R6, R15, 0x4, R6 ;  /* 0x000000040f067825 */ /* 0x010fc800078e0206 */
[----:B-----5:R-:W-:Y:S02]  /*0170*/  IMAD.WIDE R8, R15, 0x4, R8 ;  /* 0x000000040f087825 */ /* 0x020fe400078e0208 */
[----:B------:R-:W4:Y:S04]  /*0180*/  LDG.E.EL R7, desc[UR4][R6.64] ;  /* 0x0000000406077981 */ /* 0x000f28000c2e1900 */
[----:B------:R5:W4:Y:S01]  /*0190*/  LDG.E.EL R8, desc[UR4][R8.64] ;  /* 0x0000000408087981 */ /* 0x000b22000c2e1900 */
[----:B---3--:R-:W-:-:S05]  /*01a0*/  IMAD.WIDE R2, R0, 0x4, R2 ;  /* 0x0000000400027825 */ /* 0x008fca00078e0202 */
[----:B------:R-:W4:Y:S01]  /*01b0*/  LDG.E R14, desc[UR4][R2.64] ;  /* 0x00000004020e7981 */ /* 0x000f22000c1e1900 */
[----:B0-2---:R-:W-:-:S04]  /*01c0*/  IMAD.WIDE R10, R15, 0x4, R12 ;  /* 0x000000040f0a7825 */ /* 0x005fc800078e020c */
[----:B-1----:R-:W-:Y:S02]  /*01d0*/  IMAD.WIDE R4, R15, 0x4, R4 ;  /* 0x000000040f047825 */ /* 0x002fe400078e0204 */
[----:B------:R-:W2:Y:S04]  /*01e0*/  LDG.E.EL R10, desc[UR4][R10.64] ;  /* 0x000000040a0a7981 */ /* 0x000ea8000c2e1900 */
[----:B------:R0:W2:Y:S01]  /*01f0*/  LDG.E.EL R13, desc[UR4][R4.64] ;  /* 0x00000004040d7981 */ /* 0x0000a2000c2e1900 */
[----:B-----5:R-:W-:Y:S01]  /*0200*/  HFMA2.MMA R9, -RZ, RZ, 1.625, 0 ;  /* 0x3e800000ff097435 */ /* 0x020fe200000001ff */
[----:B0-----:R-:W0:Y:S02]  /*0210*/  LDC.64 R4, c[0x0][0x218] ;  /* 0x00008600ff047b82 */ /* 0x001e240000000a00 */
[----:B0-----:R-:W-:-:S04]  /*0220*/  IMAD.WIDE R4, R0, 0x4, R4 ;  /* 0x0000000400047825 */ /* 0x001fc800078e0204 */
[----:B------:R-:W-:-:S04]  /*0230*/  FADD R16, R16, 9.9999997473787516356e-06 ;  /* 0x3727c5ac10107421 */ /* 0x000fc80000000000 */
[----:B------:R-:W0:Y:S02]  /*0240*/  MUFU.SQRT R12, R16 ;  /* 0x00000010000c7308 */ /* 0x000e240000002000 */
[C---:B0-----:R-:W-:Y:S02]  /*0250*/  FSETP.GT.AND P0, PT, R12.reuse, 8.50705917302346158658e+37, PT ;  /* 0x7e8000000c00780b */ /* 0x041fe40003f04000 */
[----:B------:R-:W-:-:S11]  /*0260*/  FSETP.GEU.AND P1, PT, R12, 1.175494350822287508e-38, PT ;  /* 0x008000000c00780b */ /* 0x000fd60003f2e000 */
[----:B------:R-:W-:-:S04]  /*0270*/  @P0 FMUL R12, R12, 0.25 ;  /* 0x3e8000000c0c0820 */ /* 0x000fc80000400000 */
[----:B------:R-:W-:-:S06]  /*0280*/  @!P1 FMUL R12, R12, 16777216 ;  /* 0x4b8000000c0c9820 */ /* 0x000fcc0000400000 */
[----:B------:R-:W0:Y:S01]  /*0290*/  MUFU.RCP R12, R12 ;  /* 0x0000000c000c7308 */ /* 0x000e220000001000 */
[----:B------:R-:W-:Y:S01]  /*02a0*/  FSEL R9, R9, 1, P0 ;  /* 0x3f80000009097808 */ /* 0x000fe20000000000 */
[----:B----4-:R-:W-:-:S04]  /*02b0*/  FADD R7, R14, R7 ;  /* 0x000000070e077221 */ /* 0x010fc80000000000 */
[----:B------:R-:W-:Y:S01]  /*02c0*/  @!P1 FMUL R9, R9, 16777216 ;  /* 0x4b80000009099820 */ /* 0x000fe20000400000 */
[----:B------:R-:W-:-:S03]  /*02d0*/  FADD R8, -R8, R7 ;  /* 0x0000000708087221 */ /* 0x000fc60000000100 */
[----:B0-----:R-:W-:-:S04]  /*02e0*/  FMUL R9, R12, R9 ;  /* 0x000000090c097220 */ /* 0x001fc80000400000 */
[----:B------:R-:W-:-:S04]  /*02f0*/  FMUL R8, R8, R9 ;  /* 0x0000000908087220 */ /* 0x000fc80000400000 */
[----:B--2---:R-:W-:-:S05]  /*0300*/  FFMA R13, R10, R8, R13 ;  /* 0x000000080a0d7223 */ /* 0x004fca000000000d */
[----:B------:R-:W-:Y:S01]  /*0310*/  FSETP.GT.AND P0, PT, R13, RZ, PT ;  /* 0x000000ff0d00720b */ /* 0x000fe20003f04000 */
[----:B------:R-:W-:-:S12]  /*0320*/  STG.E desc[UR4][R2.64], R7 ;  /* 0x0000000702007986 */ /* 0x000fd8000c101904 */
[----:B------:R-:W-:-:S05]  /*0330*/  @!P0 FMUL R13, R13, 0.20000000298023223877 ;  /* 0x3e4ccccd0d0d8820 */ /* 0x000fca0000400000 */
[----:B------:R-:W-:Y:S01]  /*0340*/  STG.E desc[UR4][R4.64], R13 ;  /* 0x0000000d04007986 */ /* 0x000fe2000c101904 */
[----:B------:R-:W-:Y:S05]  /*0350*/  EXIT ;  /* 0x000000000000794d */ /* 0x000fea0003800000 */
.L_x_0:
[----:B------:R-:W-:-:S00]  /*0360*/  BRA `(.L_x_0) ;  /* 0xfffffffc00fc7947 */ /* 0x000fc0000383ffff */
[----:B------:R-:W-:-:S00]  /*0370*/  NOP ;  /* 0x0000000000007918 */ /* 0x000fc00000000000 */
        /* <DEDUP_REMOVED lines=8> */
.L_x_1:


//--------------------- .nv.global.init           --------------------------
	.section	.nv.global.init,"aw",@progbits
.nv.global.init:
	.type		_$_str,@object
	.size		_$_str,(_$_str_$_2 - _$_str)
_$_str:
        /*0000*/ 	.byte	0x5f, 0x5f, 0x43, 0x55, 0x44, 0x41, 0x5f, 0x46, 0x54, 0x5a, 0x00
	.type		_$_str_$_2,@object
	.size		_$_str_$_2,(.L_1 - _$_str_$_2)
_$_str_$_2:
        /*000b*/ 	.byte	0x5f, 0x5f, 0x43, 0x55, 0x44, 0x41, 0x5f, 0x50, 0x52, 0x45, 0x43, 0x5f, 0x53, 0x51, 0x52, 0x54
        /*001b*/ 	.byte	0x00
.L_1:


//--------------------- .nv.constant0.triton_poi_fused__native_batch_norm_legit_no_training_convolution_leaky_relu_11 --------------------------
	.section	.nv.constant0.triton_poi_fused__native_batch_norm_legit_no_training_convolution_leaky_relu_11,"a",@progbits
	.sectionflags	@""
	.align	4
.nv.constant0.triton_poi_fused__native_batch_norm_legit_no_training_convolution_leaky_relu_11:
	.zero		588
